//
// Generated by NVIDIA NVVM Compiler
//
// Compiler Build ID: CL-36424714
// Cuda compilation tools, release 13.0, V13.0.88
// Based on NVVM 20.0.0
//

.version 9.0
.target sm_100
.address_size 64

	// .globl	default_function_kernel
// _ZZ23default_function_kernelE8A_shared has been demoted
// _ZZ23default_function_kernelE8B_shared has been demoted

.visible .entry default_function_kernel(
	.param .u64 .ptr .align 1 default_function_kernel_param_0,
	.param .u64 .ptr .align 1 default_function_kernel_param_1,
	.param .u64 .ptr .align 1 default_function_kernel_param_2
)
.maxntid 8
{
	.reg .pred 	%p<2>;
	.reg .b32 	%r<24>;
	.reg .b32 	%f<37>;
	.reg .b64 	%rd<16>;
	// demoted variable
	.shared .align 4 .b8 _ZZ23default_function_kernelE8A_shared[32];
	// demoted variable
	.shared .align 4 .b8 _ZZ23default_function_kernelE8B_shared[256];
	ld.param.u64 	%rd6, [default_function_kernel_param_0];
	ld.param.u64 	%rd7, [default_function_kernel_param_1];
	ld.param.u64 	%rd5, [default_function_kernel_param_2];
	cvta.to.global.u64 	%rd1, %rd7;
	cvta.to.global.u64 	%rd8, %rd6;
	mov.u32 	%r1, %ctaid.z;
	shl.b32 	%r13, %r1, 9;
	mov.u32 	%r14, %tid.x;
	or.b32  	%r15, %r13, %r14;
	shl.b32 	%r16, %r14, 2;
	mov.u32 	%r17, _ZZ23default_function_kernelE8A_shared;
	add.s32 	%r2, %r17, %r16;
	mov.u32 	%r3, %ctaid.x;
	shl.b32 	%r18, %r3, 12;
	or.b32  	%r4, %r18, %r14;
	mad.lo.s32 	%r22, %r1, 512000, %r4;
	mov.u32 	%r19, _ZZ23default_function_kernelE8B_shared;
	add.s32 	%r6, %r19, %r16;
	mad.lo.s32 	%r7, %r14, 28, %r6;
	mul.wide.u32 	%rd9, %r15, 4;
	add.s64 	%rd15, %rd8, %rd9;
	mov.f32 	%f36, 0f00000000;
	mov.b32 	%r23, 0;
$L__BB0_1:
	bar.sync 	0;
	ld.global.nc.f32 	%f4, [%rd15];
	st.shared.f32 	[%r2], %f4;
	mul.wide.u32 	%rd10, %r22, 4;
	add.s64 	%rd11, %rd1, %rd10;
	ld.global.nc.f32 	%f5, [%rd11];
	st.shared.f32 	[%r6], %f5;
	ld.global.nc.f32 	%f6, [%rd11+2048];
	st.shared.f32 	[%r6+32], %f6;
	ld.global.nc.f32 	%f7, [%rd11+4096];
	st.shared.f32 	[%r6+64], %f7;
	ld.global.nc.f32 	%f8, [%rd11+6144];
	st.shared.f32 	[%r6+96], %f8;
	ld.global.nc.f32 	%f9, [%rd11+8192];
	st.shared.f32 	[%r6+128], %f9;
	ld.global.nc.f32 	%f10, [%rd11+10240];
	st.shared.f32 	[%r6+160], %f10;
	ld.global.nc.f32 	%f11, [%rd11+12288];
	st.shared.f32 	[%r6+192], %f11;
	ld.global.nc.f32 	%f12, [%rd11+14336];
	st.shared.f32 	[%r6+224], %f12;
	bar.sync 	0;
	ld.shared.f32 	%f13, [_ZZ23default_function_kernelE8A_shared];
	ld.shared.f32 	%f14, [%r7];
	fma.rn.f32 	%f15, %f13, %f14, %f36;
	ld.shared.f32 	%f16, [_ZZ23default_function_kernelE8A_shared+4];
	ld.shared.f32 	%f17, [%r7+4];
	fma.rn.f32 	%f18, %f16, %f17, %f15;
	ld.shared.f32 	%f19, [_ZZ23default_function_kernelE8A_shared+8];
	ld.shared.f32 	%f20, [%r7+8];
	fma.rn.f32 	%f21, %f19, %f20, %f18;
	ld.shared.f32 	%f22, [_ZZ23default_function_kernelE8A_shared+12];
	ld.shared.f32 	%f23, [%r7+12];
	fma.rn.f32 	%f24, %f22, %f23, %f21;
	ld.shared.f32 	%f25, [_ZZ23default_function_kernelE8A_shared+16];
	ld.shared.f32 	%f26, [%r7+16];
	fma.rn.f32 	%f27, %f25, %f26, %f24;
	ld.shared.f32 	%f28, [_ZZ23default_function_kernelE8A_shared+20];
	ld.shared.f32 	%f29, [%r7+20];
	fma.rn.f32 	%f30, %f28, %f29, %f27;
	ld.shared.f32 	%f31, [_ZZ23default_function_kernelE8A_shared+24];
	ld.shared.f32 	%f32, [%r7+24];
	fma.rn.f32 	%f33, %f31, %f32, %f30;
	ld.shared.f32 	%f34, [_ZZ23default_function_kernelE8A_shared+28];
	ld.shared.f32 	%f35, [%r7+28];
	fma.rn.f32 	%f36, %f34, %f35, %f33;
	add.s32 	%r23, %r23, 1;
	add.s64 	%rd15, %rd15, 32;
	add.s32 	%r22, %r22, 8;
	setp.ne.s32 	%p1, %r23, 64;
	@%p1 bra 	$L__BB0_1;
	cvta.to.global.u64 	%rd12, %rd5;
	mad.lo.s32 	%r20, %r3, -4088, %r4;
	mad.lo.s32 	%r21, %r1, 1000, %r20;
	mul.wide.u32 	%rd13, %r21, 4;
	add.s64 	%rd14, %rd12, %rd13;
	st.global.f32 	[%rd14], %f36;
	ret;

}


// ===== COMPILED SASS (sm_100) =====

	.target	sm_100

	.elftype	@"ET_EXEC"


//--------------------- .note.nv.tkinfo           --------------------------
	.section	.note.nv.tkinfo,"",@"SHT_NOTE"
	.sectionflags	@"SHF_NOTE_NV_TKINFO"
	.tkinfo
        /*0018*/ 	.word	0x00000002
        /*0030*/ 	.string	""
        /*0030*/ 	.string	"ptxas"
        /*0030*/ 	.string	"Cuda compilation tools, release 13.0, V13.0.88"
        /*0030*/ 	.string	"Build cuda_13.0.r13.0/compiler.36424714_0"
        /*0030*/ 	.string	"-arch sm_100 -m 64 "



//--------------------- .note.nv.cuinfo           --------------------------
	.section	.note.nv.cuinfo,"",@"SHT_NOTE"
	.sectionflags	@"SHF_NOTE_NV_CUINFO"
        /*0018*/ 	.short	0x0002
        /*001a*/ 	.short	0x0064
        /*001c*/ 	.short	0x0082
	.zero		2


//--------------------- .nv.info                  --------------------------
	.section	.nv.info,"",@"SHT_CUDA_INFO"
	.align	4


	//----- nvinfo : EIATTR_REGCOUNT
	.align		4
        /*0000*/ 	.byte	0x04, 0x2f
        /*0002*/ 	.short	(.L_1 - .L_0)
	.align		4
.L_0:
        /*0004*/ 	.word	index@(default_function_kernel)
        /*0008*/ 	.word	0x00000024


	//----- nvinfo : EIATTR_FRAME_SIZE
	.align		4
.L_1:
        /*000c*/ 	.byte	0x04, 0x11
        /*000e*/ 	.short	(.L_3 - .L_2)
	.align		4
.L_2:
        /*0010*/ 	.word	index@(default_function_kernel)
        /*0014*/ 	.word	0x00000000


	//----- nvinfo : EIATTR_MIN_STACK_SIZE
	.align		4
.L_3:
        /*0018*/ 	.byte	0x04, 0x12
        /*001a*/ 	.short	(.L_5 - .L_4)
	.align		4
.L_4:
        /*001c*/ 	.word	index@(default_function_kernel)
        /*0020*/ 	.word	0x00000000
.L_5:


//--------------------- .nv.compat                --------------------------
	.section	.nv.compat,"",@"SHT_CUDA_COMPAT_INFO"
	.align	4
        /*0000*/ 	.byte	0x02, 0x09, 0x00, 0x00, 0x02, 0x02, 0x01, 0x00, 0x02, 0x05, 0x05, 0x00, 0x03, 0x07, 0x01, 0x01
        /*0010*/ 	.byte	0x02, 0x03, 0x00, 0x00, 0x02, 0x06, 0x01, 0x00, 0x04, 0x0b, 0x08, 0x00, 0x09, 0x00, 0x00, 0x00
        /*0020*/ 	.byte	0x00, 0x00, 0x00, 0x00


//--------------------- .nv.info.default_function_kernel --------------------------
	.section	.nv.info.default_function_kernel,"",@"SHT_CUDA_INFO"
	.sectionflags	@""
	.align	4


	//----- nvinfo : EIATTR_CUDA_API_VERSION
	.align		4
        /*0000*/ 	.byte	0x04, 0x37
        /*0002*/ 	.short	(.L_7 - .L_6)
.L_6:
        /*0004*/ 	.word	0x00000082


	//----- nvinfo : EIATTR_KPARAM_INFO
	.align		4
.L_7:
        /*0008*/ 	.byte	0x04, 0x17
        /*000a*/ 	.short	(.L_9 - .L_8)
.L_8:
        /*000c*/ 	.word	0x00000000
        /*0010*/ 	.short	0x0002
        /*0012*/ 	.short	0x0010
        /*0014*/ 	.byte	0x00, 0xf5, 0x21, 0x00


	//----- nvinfo : EIATTR_KPARAM_INFO
	.align		4
.L_9:
        /*0018*/ 	.byte	0x04, 0x17
        /*001a*/ 	.short	(.L_11 - .L_10)
.L_10:
        /*001c*/ 	.word	0x00000000
        /*0020*/ 	.short	0x0001
        /*0022*/ 	.short	0x0008
        /*0024*/ 	.byte	0x00, 0xf5, 0x21, 0x00


	//----- nvinfo : EIATTR_KPARAM_INFO
	.align		4
.L_11:
        /*0028*/ 	.byte	0x04, 0x17
        /*002a*/ 	.short	(.L_13 - .L_12)
.L_12:
        /*002c*/ 	.word	0x00000000
        /*0030*/ 	.short	0x0000
        /*0032*/ 	.short	0x0000
        /*0034*/ 	.byte	0x00, 0xf5, 0x21, 0x00


	//----- nvinfo : EIATTR_SPARSE_MMA_MASK
	.align		4
.L_13:
        /*0038*/ 	.byte	0x03, 0x50
        /*003a*/ 	.short	0x0000


	//----- nvinfo : EIATTR_MAXREG_COUNT
	.align		4
        /*003c*/ 	.byte	0x03, 0x1b
        /*003e*/ 	.short	0x00ff


	//----- nvinfo : EIATTR_NUM_BARRIERS
	.align		4
        /*0040*/ 	.byte	0x02, 0x4c
        /*0042*/ 	.byte	0x01
	.zero		1


	//----- nvinfo : EIATTR_MERCURY_ISA_VERSION
	.align		4
        /*0044*/ 	.byte	0x03, 0x5f
        /*0046*/ 	.short	0x0101


	//----- nvinfo : EIATTR_VRC_CTA_INIT_COUNT
	.align		4
        /*0048*/ 	.byte	0x02, 0x4a
	.zero		1
	.zero		1


	//----- nvinfo : EIATTR_EXIT_INSTR_OFFSETS
	.align		4
        /*004c*/ 	.byte	0x04, 0x1c
        /*004e*/ 	.short	(.L_15 - .L_14)


	//   ....[0]....
.L_14:
        /*0050*/ 	.word	0x000004d0


	//----- nvinfo : EIATTR_MAX_THREADS
	.align		4
.L_15:
        /*0054*/ 	.byte	0x04, 0x05
        /*0056*/ 	.short	(.L_17 - .L_16)
.L_16:
        /*0058*/ 	.word	0x00000008
        /*005c*/ 	.word	0x00000001
        /*0060*/ 	.word	0x00000001


	//----- nvinfo : EIATTR_CBANK_PARAM_SIZE
	.align		4
.L_17:
        /*0064*/ 	.byte	0x03, 0x19
        /*0066*/ 	.short	0x0018


	//----- nvinfo : EIATTR_PARAM_CBANK
	.align		4
        /*0068*/ 	.byte	0x04, 0x0a
        /*006a*/ 	.short	(.L_19 - .L_18)
	.align		4
.L_18:
        /*006c*/ 	.word	index@(.nv.constant0.default_function_kernel)
        /*0070*/ 	.short	0x0380
        /*0072*/ 	.short	0x0018


	//----- nvinfo : EIATTR_SW_WAR
	.align		4
.L_19:
        /*0074*/ 	.byte	0x04, 0x36
        /*0076*/ 	.short	(.L_21 - .L_20)
.L_20:
        /*0078*/ 	.word	0x00000008
.L_21:


//--------------------- .nv.callgraph             --------------------------
	.section	.nv.callgraph,"",@"SHT_CUDA_CALLGRAPH"
	.align	4
	.sectionentsize	8
	.align		4
        /*0000*/ 	.word	0x00000000
	.align		4
        /*0004*/ 	.word	0xffffffff
	.align		4
        /*0008*/ 	.word	0x00000000
	.align		4
        /*000c*/ 	.word	0xfffffffe
	.align		4
        /*0010*/ 	.word	0x00000000
	.align		4
        /*0014*/ 	.word	0xfffffffd
	.align		4
        /*0018*/ 	.word	0x00000000
	.align		4
        /*001c*/ 	.word	0xfffffffc


//--------------------- .text.default_function_kernel --------------------------
	.section	.text.default_function_kernel,"ax",@progbits
	.align	128
        .global         default_function_kernel
        .type           default_function_kernel,@function
        .size           default_function_kernel,(.L_x_2 - default_function_kernel)
        .other          default_function_kernel,@"STO_CUDA_ENTRY STV_DEFAULT"
default_function_kernel:
.text.default_function_kernel:
[----:B------:R-:W-:Y:S01]  /*0000*/  LDC R1, c[0x0][0x37c] ;  /* 0x0000df00ff017b82 */ /* 0x000fe20000000800 */
[----:B------:R-:W0:Y:S07]  /*0010*/  S2R R29, SR_CTAID.Z ;  /* 0x00000000001d7919 */ /* 0x000e2e0000002700 */
[----:B------:R-:W1:Y:S01]  /*0020*/  S2UR UR7, SR_CgaCtaId ;  /* 0x00000000000779c3 */ /* 0x000e620000008800 */
[----:B------:R-:W-:Y:S01]  /*0030*/  UMOV UR4, 0x400 ;  /* 0x0000040000047882 */ /* 0x000fe20000000000 */
[----:B------:R-:W-:Y:S01]  /*0040*/  HFMA2 R17, -RZ, RZ, 0, 0 ;  /* 0x00000000ff117431 */ /* 0x000fe200000001ff */
[----:B------:R-:W2:Y:S01]  /*0050*/  S2R R9, SR_TID.X ;  /* 0x0000000000097919 */ /* 0x000ea20000002100 */
[----:B------:R-:W-:Y:S01]  /*0060*/  UIADD3 UR5, UPT, UPT, UR4, 0x20, URZ ;  /* 0x0000002004057890 */ /* 0x000fe2000fffe0ff */
[----:B------:R-:W3:Y:S01]  /*0070*/  LDCU.64 UR8, c[0x0][0x358] ;  /* 0x00006b00ff0877ac */ /* 0x000ee20008000a00 */
[----:B------:R-:W4:Y:S02]  /*0080*/  S2R R31, SR_CTAID.X ;  /* 0x00000000001f7919 */ /* 0x000f240000002500 */
[----:B------:R-:W5:Y:S08]  /*0090*/  LDC.64 R4, c[0x0][0x380] ;  /* 0x0000e000ff047b82 */ /* 0x000f700000000a00 */
[----:B------:R-:W3:Y:S01]  /*00a0*/  LDC.64 R2, c[0x0][0x388] ;  /* 0x0000e200ff027b82 */ /* 0x000ee20000000a00 */
[----:B-1----:R-:W-:-:S02]  /*00b0*/  ULEA UR6, UR7, UR5, 0x18 ;  /* 0x0000000507067291 */ /* 0x002fc4000f8ec0ff */
[----:B------:R-:W-:-:S03]  /*00c0*/  ULEA UR5, UR7, UR4, 0x18 ;  /* 0x0000000407057291 */ /* 0x000fc6000f8ec0ff */
[----:B------:R-:W-:Y:S01]  /*00d0*/  UMOV UR4, URZ ;  /* 0x000000ff00047c82 */ /* 0x000fe20008000000 */
[----:B0-----:R-:W-:-:S04]  /*00e0*/  SHF.L.U32 R0, R29, 0x9, RZ ;  /* 0x000000091d007819 */ /* 0x001fc800000006ff */
[----:B--2---:R-:W-:Y:S02]  /*00f0*/  LOP3.LUT R7, R0, R9, RZ, 0xfc, !PT ;  /* 0x0000000900077212 */ /* 0x004fe400078efcff */
[----:B------:R-:W-:Y:S02]  /*0100*/  LEA R13, R9, UR6, 0x2 ;  /* 0x00000006090d7c11 */ /* 0x000fe4000f8e10ff */
[----:B----4-:R-:W-:Y:S01]  /*0110*/  SHF.L.U32 R0, R31, 0xc, RZ ;  /* 0x0000000c1f007819 */ /* 0x010fe200000006ff */
[----:B-----5:R-:W-:-:S03]  /*0120*/  IMAD.WIDE.U32 R4, R7, 0x4, R4 ;  /* 0x0000000407047825 */ /* 0x020fc600078e0004 */
[----:B------:R-:W-:Y:S01]  /*0130*/  LOP3.LUT R12, R0, R9, RZ, 0xfc, !PT ;  /* 0x00000009000c7212 */ /* 0x000fe200078efcff */
[----:B------:R-:W-:Y:S01]  /*0140*/  IMAD R14, R9, 0x1c, R13 ;  /* 0x0000001c090e7824 */ /* 0x000fe200078e020d */
[----:B------:R-:W-:Y:S02]  /*0150*/  MOV R32, R4 ;  /* 0x0000000400207202 */ /* 0x000fe40000000f00 */
[----:B------:R-:W-:Y:S01]  /*0160*/  MOV R33, R5 ;  /* 0x0000000500217202 */ /* 0x000fe20000000f00 */
[----:B------:R-:W-:Y:S01]  /*0170*/  IMAD R15, R29, 0x7d000, R12 ;  /* 0x0007d0001d0f7824 */ /* 0x000fe200078e020c */
[----:B------:R-:W-:-:S07]  /*0180*/  LEA R0, R9, UR5, 0x2 ;  /* 0x0000000509007c11 */ /* 0x000fce000f8e10ff */
.L_x_0:
[----:B------:R-:W-:Y:S01]  /*0190*/  MOV R7, R33 ;  /* 0x0000002100077202 */ /* 0x000fe20000000f00 */
[----:B---3--:R-:W-:Y:S01]  /*01a0*/  IMAD.WIDE.U32 R4, R15, 0x4, R2 ;  /* 0x000000040f047825 */ /* 0x008fe200078e0002 */
[----:B------:R-:W-:Y:S01]  /*01b0*/  MOV R6, R32 ;  /* 0x0000002000067202 */ /* 0x000fe20000000f00 */
[----:B------:R-:W-:Y:S06]  /*01c0*/  BAR.SYNC.DEFER_BLOCKING 0x0 ;  /* 0x0000000000007b1d */ /* 0x000fec0000010000 */
[----:B------:R-:W2:Y:S04]  /*01d0*/  LDG.E.CONSTANT R7, desc[UR8][R6.64] ;  /* 0x0000000806077981 */ /* 0x000ea8000c1e9900 */
[----:B------:R-:W3:Y:S04]  /*01e0*/  LDG.E.CONSTANT R16, desc[UR8][R4.64] ;  /* 0x0000000804107981 */ /* 0x000ee8000c1e9900 */
[----:B------:R-:W4:Y:S04]  /*01f0*/  LDG.E.CONSTANT R18, desc[UR8][R4.64+0x800] ;  /* 0x0008000804127981 */ /* 0x000f28000c1e9900 */
[----:B------:R-:W5:Y:S04]  /*0200*/  LDG.E.CONSTANT R20, desc[UR8][R4.64+0x1000] ;  /* 0x0010000804147981 */ /* 0x000f68000c1e9900 */
[----:B------:R-:W5:Y:S04]  /*0210*/  LDG.E.CONSTANT R22, desc[UR8][R4.64+0x1800] ;  /* 0x0018000804167981 */ /* 0x000f68000c1e9900 */
[----:B------:R-:W5:Y:S04]  /*0220*/  LDG.E.CONSTANT R24, desc[UR8][R4.64+0x2000] ;  /* 0x0020000804187981 */ /* 0x000f68000c1e9900 */
[----:B------:R-:W5:Y:S04]  /*0230*/  LDG.E.CONSTANT R26, desc[UR8][R4.64+0x2800] ;  /* 0x00280008041a7981 */ /* 0x000f68000c1e9900 */
[----:B------:R-:W5:Y:S04]  /*0240*/  LDG.E.CONSTANT R28, desc[UR8][R4.64+0x3000] ;  /* 0x00300008041c7981 */ /* 0x000f68000c1e9900 */
[----:B------:R-:W5:Y:S01]  /*0250*/  LDG.E.CONSTANT R30, desc[UR8][R4.64+0x3800] ;  /* 0x00380008041e7981 */ /* 0x000f62000c1e9900 */
[----:B------:R-:W-:Y:S01]  /*0260*/  UIADD3 UR4, UPT, UPT, UR4, 0x1, URZ ;  /* 0x0000000104047890 */ /* 0x000fe2000fffe0ff */
[----:B------:R-:W-:-:S02]  /*0270*/  IADD3 R32, P0, PT, R32, 0x20, RZ ;  /* 0x0000002020207810 */ /* 0x000fc40007f1e0ff */
[----:B------:R-:W-:Y:S01]  /*0280*/  IADD3 R15, PT, PT, R15, 0x8, RZ ;  /* 0x000000080f0f7810 */ /* 0x000fe20007ffe0ff */
[----:B------:R-:W-:Y:S01]  /*0290*/  UISETP.NE.AND UP0, UPT, UR4, 0x40, UPT ;  /* 0x000000400400788c */ /* 0x000fe2000bf05270 */
[----:B------:R-:W-:Y:S01]  /*02a0*/  IADD3.X R33, PT, PT, RZ, R33, RZ, P0, !PT ;  /* 0x00000021ff217210 */ /* 0x000fe200007fe4ff */
[----:B--2---:R-:W-:Y:S04]  /*02b0*/  STS [R0], R7 ;  /* 0x0000000700007388 */ /* 0x004fe80000000800 */
[----:B---3--:R-:W-:Y:S04]  /*02c0*/  STS [R13], R16 ;  /* 0x000000100d007388 */ /* 0x008fe80000000800 */
[----:B----4-:R-:W-:Y:S04]  /*02d0*/  STS [R13+0x20], R18 ;  /* 0x000020120d007388 */ /* 0x010fe80000000800 */
[----:B-----5:R-:W-:Y:S04]  /*02e0*/  STS [R13+0x40], R20 ;  /* 0x000040140d007388 */ /* 0x020fe80000000800 */
[----:B------:R-:W-:Y:S04]  /*02f0*/  STS [R13+0x60], R22 ;  /* 0x000060160d007388 */ /* 0x000fe80000000800 */
[----:B------:R-:W-:Y:S04]  /*0300*/  STS [R13+0x80], R24 ;  /* 0x000080180d007388 */ /* 0x000fe80000000800 */
[----:B------:R-:W-:Y:S04]  /*0310*/  STS [R13+0xa0], R26 ;  /* 0x0000a01a0d007388 */ /* 0x000fe80000000800 */
[----:B------:R-:W-:Y:S04]  /*0320*/  STS [R13+0xc0], R28 ;  /* 0x0000c01c0d007388 */ /* 0x000fe80000000800 */
[----:B------:R-:W-:Y:S01]  /*0330*/  STS [R13+0xe0], R30 ;  /* 0x0000e01e0d007388 */ /* 0x000fe20000000800 */
[----:B------:R-:W-:Y:S06]  /*0340*/  BAR.SYNC.DEFER_BLOCKING 0x0 ;  /* 0x0000000000007b1d */ /* 0x000fec0000010000 */
[----:B------:R-:W-:Y:S04]  /*0350*/  LDS R19, [R14] ;  /* 0x000000000e137984 */ /* 0x000fe80000000800 */
[----:B------:R-:W0:Y:S04]  /*0360*/  LDS.128 R8, [UR5] ;  /* 0x00000005ff087984 */ /* 0x000e280008000c00 */
[----:B------:R-:W1:Y:S04]  /*0370*/  LDS R21, [R14+0x4] ;  /* 0x000004000e157984 */ /* 0x000e680000000800 */
[----:B------:R-:W2:Y:S04]  /*0380*/  LDS R16, [R14+0x8] ;  /* 0x000008000e107984 */ /* 0x000ea80000000800 */
[----:B------:R-:W3:Y:S04]  /*0390*/  LDS R23, [R14+0xc] ;  /* 0x00000c000e177984 */ /* 0x000ee80000000800 */
[----:B------:R-:W-:Y:S04]  /*03a0*/  LDS R18, [R14+0x10] ;  /* 0x000010000e127984 */ /* 0x000fe80000000800 */
[----:B------:R-:W4:Y:S04]  /*03b0*/  LDS.128 R4, [UR5+0x10] ;  /* 0x00001005ff047984 */ /* 0x000f280008000c00 */
[----:B------:R-:W5:Y:S04]  /*03c0*/  LDS R25, [R14+0x14] ;  /* 0x000014000e197984 */ /* 0x000f680000000800 */
[----:B------:R-:W5:Y:S04]  /*03d0*/  LDS R20, [R14+0x18] ;  /* 0x000018000e147984 */ /* 0x000f680000000800 */
[----:B------:R-:W5:Y:S01]  /*03e0*/  LDS R27, [R14+0x1c] ;  /* 0x00001c000e1b7984 */ /* 0x000f620000000800 */
[----:B0-----:R-:W-:-:S04]  /*03f0*/  FFMA R8, R8, R19, R17 ;  /* 0x0000001308087223 */ /* 0x001fc80000000011 */
[----:B-1----:R-:W-:-:S04]  /*0400*/  FFMA R9, R21, R9, R8 ;  /* 0x0000000915097223 */ /* 0x002fc80000000008 */
[----:B--2---:R-:W-:-:S04]  /*0410*/  FFMA R10, R16, R10, R9 ;  /* 0x0000000a100a7223 */ /* 0x004fc80000000009 */
[----:B---3--:R-:W-:-:S04]  /*0420*/  FFMA R11, R23, R11, R10 ;  /* 0x0000000b170b7223 */ /* 0x008fc8000000000a */
[----:B----4-:R-:W-:-:S04]  /*0430*/  FFMA R4, R4, R18, R11 ;  /* 0x0000001204047223 */ /* 0x010fc8000000000b */
[----:B-----5:R-:W-:-:S04]  /*0440*/  FFMA R5, R25, R5, R4 ;  /* 0x0000000519057223 */ /* 0x020fc80000000004 */
[----:B------:R-:W-:-:S04]  /*0450*/  FFMA R6, R20, R6, R5 ;  /* 0x0000000614067223 */ /* 0x000fc80000000005 */
[----:B------:R-:W-:Y:S01]  /*0460*/  FFMA R17, R27, R7, R6 ;  /* 0x000000071b117223 */ /* 0x000fe20000000006 */
[----:B------:R-:W-:Y:S06]  /*0470*/  BRA.U UP0, `(.L_x_0) ;  /* 0xfffffffd00447547 */ /* 0x000fec000b83ffff */
[----:B------:R-:W0:Y:S01]  /*0480*/  LDC.64 R2, c[0x0][0x390] ;  /* 0x0000e400ff027b82 */ /* 0x000e220000000a00 */
[----:B------:R-:W-:-:S04]  /*0490*/  IMAD R12, R31, -0xff8, R12 ;  /* 0xfffff0081f0c7824 */ /* 0x000fc800078e020c */
[----:B------:R-:W-:-:S04]  /*04a0*/  IMAD R5, R29, 0x3e8, R12 ;  /* 0x000003e81d057824 */ /* 0x000fc800078e020c */
[----:B0-----:R-:W-:-:S05]  /*04b0*/  IMAD.WIDE.U32 R2, R5, 0x4, R2 ;  /* 0x0000000405027825 */ /* 0x001fca00078e0002 */
[----:B------:R-:W-:Y:S01]  /*04c0*/  STG.E desc[UR8][R2.64], R17 ;  /* 0x0000001102007986 */ /* 0x000fe2000c101908 */
[----:B------:R-:W-:Y:S05]  /*04d0*/  EXIT ;  /* 0x000000000000794d */ /* 0x000fea0003800000 */
.L_x_1:
[----:B------:R-:W-:-:S00]  /*04e0*/  BRA `(.L_x_1) ;  /* 0xfffffffc00fc7947 */ /* 0x000fc0000383ffff */
[----:B------:R-:W-:-:S00]  /*04f0*/  NOP ;  /* 0x0000000000007918 */ /* 0x000fc00000000000 */
        /* <DEDUP_REMOVED lines=8> */
.L_x_2:


//--------------------- .nv.shared.default_function_kernel --------------------------
	.section	.nv.shared.default_function_kernel,"aw",@nobits
	.sectionflags	@""
	.align	4
.nv.shared.default_function_kernel:
	.zero		1312


//--------------------- .nv.shared.reserved.0     --------------------------
	.section	.nv.shared.reserved.0,"aw",@nobits
	.weak		__nv_reservedSMEM_offset_0_alias
	.size		__nv_reservedSMEM_offset_0_alias, 0, 64
	.other		__nv_reservedSMEM_offset_0_alias,@"STO_CUDA_RESERVED_SHARED STV_DEFAULT"
__nv_reservedSMEM_offset_0_alias:
	.zero		0
	.zero		64


//--------------------- .nv.constant0.default_function_kernel --------------------------
	.section	.nv.constant0.default_function_kernel,"a",@progbits
	.sectionflags	@""
	.align	4
.nv.constant0.default_function_kernel:
	.zero		920


//--------------------- SYMBOLS --------------------------

	.type		.nv.reservedSmem.offset0,@object
	.size		.nv.reservedSmem.offset0,0x4
	.type		.nv.reservedSmem.cap,@object
	.size		.nv.reservedSmem.cap,0x4
